.version 7.0
.target sm_50 // enough for my Titan X
.address_size 64

// Like sort_bitonic_block.ptx, but using the unrolled reduction
// from sort_bitonic_warp_v3.ptx.

.visible .entry sortBitonicBlockV2 (
    .param .u64 ptr
) {
    .reg .pred %p0;
    .reg .pred %reverse;

    // Arguments
    .reg .u64 %ptr;

    // Cached thread properties
    .reg .u32 %tidX;
    .reg .u32 %tidY;

    // Other variables.
    .reg .u64 %dtmp<2>;
    .reg .u32 %stmp<4>;
    .reg .u32 %i;
    .reg .u32 %j;
    .reg .f32 %val<3>;
    .reg .u32 %rank;
    .reg .u32 %rankAnd1;
    .reg .u32 %rankAnd2;
    .reg .u32 %rankAnd4;
    .reg .u32 %rankAnd8;
    .reg .u32 %rankAnd16;
    .reg .u32 %rankAnd32;

    .shared .align 4 .f32 sortBuffer[1024];

    // Load arguments and thread properties.
    ld.param.u64 %ptr, [ptr];
    mov.u32 %tidX, %tid.x;
    mov.u32 %tidY, %tid.y;

    shl.b32 %rank, %tidY, 5;
    add.u32 %rank, %rank, %tidX;
    and.b32 %rankAnd1, %rank, 1;
    and.b32 %rankAnd2, %rank, 2;
    and.b32 %rankAnd4, %rank, 4;
    and.b32 %rankAnd8, %rank, 8;
    and.b32 %rankAnd16, %rank, 16;
    and.b32 %rankAnd32, %rank, 32;

    cvt.u64.u32 %dtmp0, %ctaid.x;
    shl.b64 %dtmp0, %dtmp0, 10;
    cvt.u64.u32 %dtmp1, %tidY;
    shl.b64 %dtmp1, %dtmp1, 5;
    add.u64 %dtmp0, %dtmp0, %dtmp1; // (ctaid.x*1024 + tid.y*32)
    cvt.u64.u32 %dtmp1, %tidX;
    add.u64 %dtmp0, %dtmp0, %dtmp1;
    shl.b64 %dtmp0, %dtmp0, 2; // 4*(ctaid.x*1024 + tid.y*32 + tid.x)
    add.u64 %ptr, %ptr, %dtmp0;
    ld.global.f32 %val0, [%ptr];

    // Sort within each warp.
    // i=0
    setp.ne.u32 %reverse, %rankAnd2, 0;
    // j=0
    setp.eq.xor.u32 %p0, %rankAnd1, 0, %reverse;
    shfl.sync.bfly.b32 %val1, %val0, 1, 0x1f, 0xffffffff;
    setp.lt.xor.f32 %p0, %val0, %val1, %p0;
    selp.f32 %val0, %val1, %val0, %p0;

    // i=1
    setp.ne.u32 %reverse, %rankAnd4, 0;
    // j=1
    setp.eq.xor.u32 %p0, %rankAnd2, 0, %reverse;
    shfl.sync.bfly.b32 %val1, %val0, 2, 0x1f, 0xffffffff;
    setp.lt.xor.f32 %p0, %val0, %val1, %p0;
    selp.f32 %val0, %val1, %val0, %p0;
    // j=0
    setp.eq.xor.u32 %p0, %rankAnd1, 0, %reverse;
    shfl.sync.bfly.b32 %val1, %val0, 1, 0x1f, 0xffffffff;
    setp.lt.xor.f32 %p0, %val0, %val1, %p0;
    selp.f32 %val0, %val1, %val0, %p0;

    // i=2
    setp.ne.u32 %reverse, %rankAnd8, 0;
    // j=2
    setp.eq.xor.u32 %p0, %rankAnd4, 0, %reverse;
    shfl.sync.bfly.b32 %val1, %val0, 4, 0x1f, 0xffffffff;
    setp.lt.xor.f32 %p0, %val0, %val1, %p0;
    selp.f32 %val0, %val1, %val0, %p0;
    // j=1
    setp.eq.xor.u32 %p0, %rankAnd2, 0, %reverse;
    shfl.sync.bfly.b32 %val1, %val0, 2, 0x1f, 0xffffffff;
    setp.lt.xor.f32 %p0, %val0, %val1, %p0;
    selp.f32 %val0, %val1, %val0, %p0;
    // j=0
    setp.eq.xor.u32 %p0, %rankAnd1, 0, %reverse;
    shfl.sync.bfly.b32 %val1, %val0, 1, 0x1f, 0xffffffff;
    setp.lt.xor.f32 %p0, %val0, %val1, %p0;
    selp.f32 %val0, %val1, %val0, %p0;

    // i=3
    setp.ne.u32 %reverse, %rankAnd16, 0;
    // j=3
    setp.eq.xor.u32 %p0, %rankAnd8, 0, %reverse;
    shfl.sync.bfly.b32 %val1, %val0, 8, 0x1f, 0xffffffff;
    setp.lt.xor.f32 %p0, %val0, %val1, %p0;
    selp.f32 %val0, %val1, %val0, %p0;
    // j=2
    setp.eq.xor.u32 %p0, %rankAnd4, 0, %reverse;
    shfl.sync.bfly.b32 %val1, %val0, 4, 0x1f, 0xffffffff;
    setp.lt.xor.f32 %p0, %val0, %val1, %p0;
    selp.f32 %val0, %val1, %val0, %p0;
    // j=1
    setp.eq.xor.u32 %p0, %rankAnd2, 0, %reverse;
    shfl.sync.bfly.b32 %val1, %val0, 2, 0x1f, 0xffffffff;
    setp.lt.xor.f32 %p0, %val0, %val1, %p0;
    selp.f32 %val0, %val1, %val0, %p0;
    // j=0
    setp.eq.xor.u32 %p0, %rankAnd1, 0, %reverse;
    shfl.sync.bfly.b32 %val1, %val0, 1, 0x1f, 0xffffffff;
    setp.lt.xor.f32 %p0, %val0, %val1, %p0;
    selp.f32 %val0, %val1, %val0, %p0;

    // i=4
    setp.ne.u32 %reverse, %rankAnd32, 0;
    // j=4
    setp.eq.xor.u32 %p0, %rankAnd16, 0, %reverse;
    shfl.sync.bfly.b32 %val1, %val0, 16, 0x1f, 0xffffffff;
    setp.lt.xor.f32 %p0, %val0, %val1, %p0;
    selp.f32 %val0, %val1, %val0, %p0;
    // j=3
    setp.eq.xor.u32 %p0, %rankAnd8, 0, %reverse;
    shfl.sync.bfly.b32 %val1, %val0, 8, 0x1f, 0xffffffff;
    setp.lt.xor.f32 %p0, %val0, %val1, %p0;
    selp.f32 %val0, %val1, %val0, %p0;
    // j=2
    setp.eq.xor.u32 %p0, %rankAnd4, 0, %reverse;
    shfl.sync.bfly.b32 %val1, %val0, 4, 0x1f, 0xffffffff;
    setp.lt.xor.f32 %p0, %val0, %val1, %p0;
    selp.f32 %val0, %val1, %val0, %p0;
    // j=1
    setp.eq.xor.u32 %p0, %rankAnd2, 0, %reverse;
    shfl.sync.bfly.b32 %val1, %val0, 2, 0x1f, 0xffffffff;
    setp.lt.xor.f32 %p0, %val0, %val1, %p0;
    selp.f32 %val0, %val1, %val0, %p0;
    // j=0
    setp.eq.xor.u32 %p0, %rankAnd1, 0, %reverse;
    shfl.sync.bfly.b32 %val1, %val0, 1, 0x1f, 0xffffffff;
    setp.lt.xor.f32 %p0, %val0, %val1, %p0;
    selp.f32 %val0, %val1, %val0, %p0;

    // Our index in shared will be stmp0 = 4*(tidX + tidY*32)
    // We start by storing the values so that each 32-float block
    // is sorted (or reversed, to make 64-float bitonic chunks).
    shl.b32 %stmp0, %rank, 2;
    mov.u32 %stmp1, sortBuffer;
    add.u32 %stmp1, %stmp1, %stmp0;
    st.shared.f32 [%stmp1], %val0;

    // Sort from stride 32 to stride 512, by striding
    // tid.y and doing the resulting indexing logic.
    mov.u32 %i, 0;
block_loop_start:

    // We merge pairs from shared memory, so we only use half
    // of the block for this inner loop.
    // We still want to make sure all writes from all ranks
    // are finished writing to shared memory.
    bar.sync 0;
    setp.gt.u32 %p0, %tidY, 15;
    @%p0 bra inner_block_loop_end;

    // Merge across warps, avoiding bank conflicts by reading
    // consecutive values of at least 32 floats.
    // This logic reads and writes two values from each warp.
    mov.u32 %j, %i;
inner_block_loop_start:
    // We will store a "virtual" tid.y in stmp2 by effectively
    // moving bit %j to the 16 position (most significant digit).
    //
    // If tid.y % (1<<j) == 0, then we actually read the warp
    // corresponding to tid.y and tid.y ^ (1<<j).
    // Otherwise, we are doing the second half and we start at
    // (tid.y^(1<<j))+16 and also do (tid.y + 16).
    shl.b32 %stmp0, 1, %j;
    and.b32 %stmp1, %tidY, %stmp0;
    xor.b32 %stmp2, %tidY, %stmp1;
    setp.ne.u32 %p0, %stmp1, 0;
    @%p0 or.b32 %stmp2, %stmp2, 16;

    // Decide if we are in the second or first half of the next
    // stage's bitonic input.
    // We do this inside the loop because, if i=3, then we will start the
    // second half based on the extra bit we added to stmp2.
    shl.b32 %stmp3, 2, %i;
    and.b32 %stmp3, %stmp2, %stmp3;
    setp.ne.u32 %reverse, %stmp3, 0;

    // Compute two addresses for shared memory and store them into
    // stmp0 and stmp3.
    shl.b32 %stmp1, %stmp2, 5;
    add.u32 %stmp1, %stmp1, %tidX;
    shl.b32 %stmp1, %stmp1, 2;
    mov.u32 %stmp3, sortBuffer;
    add.u32 %stmp0, %stmp3, %stmp1;
    // xor effective tid.y with (1 << j) to get second address
    // note that we overwrite %stmp2 here.
    shl.b32 %stmp2, 128, %j;
    xor.b32 %stmp1, %stmp1, %stmp2;
    add.u32 %stmp3, %stmp3, %stmp1;

    bar.sync 1, 512; // only half the block is participating

    ld.shared.f32 %val0, [%stmp0];
    ld.shared.f32 %val1, [%stmp3];

    // Swap based on comparison, possibly reversing.
    setp.gt.xor.f32 %p0, %val0, %val1, %reverse;
    @%p0 mov.f32 %val2, %val0;
    @%p0 mov.f32 %val0, %val1;
    @%p0 mov.f32 %val1, %val2;

    st.shared.f32 [%stmp0], %val0;
    st.shared.f32 [%stmp3], %val1;

    setp.ne.u32 %p0, %j, 0;
    sub.u32 %j, %j, 1;
    @%p0 bra inner_block_loop_start;
inner_block_loop_end:

    // We are back to working from all of the block, not just half.
    bar.sync 0;

    // We now must merge within each 32-float block, which we do per-warp
    // to once again avoid bank conflicts.
    // This looks very similar to the per-warp sorting logic we started with.
    shl.b32 %stmp0, %tidY, 5;
    add.u32 %stmp0, %stmp0, %tidX;
    shl.b32 %stmp0, %stmp0, 2;
    mov.u32 %stmp1, sortBuffer;
    add.u32 %stmp3, %stmp0, %stmp1;
    ld.shared.f32 %val0, [%stmp3];

    // We are in the second half based on the full tid.y.
    shl.b32 %stmp0, 2, %i;
    and.b32 %stmp0, %tidY, %stmp0;
    setp.ne.u32 %reverse, %stmp0, 0;

    // j=4
    setp.eq.xor.u32 %p0, %rankAnd16, 0, %reverse;
    shfl.sync.bfly.b32 %val1, %val0, 16, 0x1f, 0xffffffff;
    setp.lt.xor.f32 %p0, %val0, %val1, %p0;
    selp.f32 %val0, %val1, %val0, %p0;
    // j=3
    setp.eq.xor.u32 %p0, %rankAnd8, 0, %reverse;
    shfl.sync.bfly.b32 %val1, %val0, 8, 0x1f, 0xffffffff;
    setp.lt.xor.f32 %p0, %val0, %val1, %p0;
    selp.f32 %val0, %val1, %val0, %p0;
    // j=2
    setp.eq.xor.u32 %p0, %rankAnd4, 0, %reverse;
    shfl.sync.bfly.b32 %val1, %val0, 4, 0x1f, 0xffffffff;
    setp.lt.xor.f32 %p0, %val0, %val1, %p0;
    selp.f32 %val0, %val1, %val0, %p0;
    // j=1
    setp.eq.xor.u32 %p0, %rankAnd2, 0, %reverse;
    shfl.sync.bfly.b32 %val1, %val0, 2, 0x1f, 0xffffffff;
    setp.lt.xor.f32 %p0, %val0, %val1, %p0;
    selp.f32 %val0, %val1, %val0, %p0;
    // j=0
    setp.eq.xor.u32 %p0, %rankAnd1, 0, %reverse;
    shfl.sync.bfly.b32 %val1, %val0, 1, 0x1f, 0xffffffff;
    setp.lt.xor.f32 %p0, %val0, %val1, %p0;
    selp.f32 %val0, %val1, %val0, %p0;

    st.shared.f32 [%stmp3], %val0;

    add.u32 %i, %i, 1;
    setp.lt.u32 %p0, %i, 5;
    @%p0 bra block_loop_start;
block_loop_end:

    // Store values back from shared memory.
    bar.sync 0;
    shl.b32 %stmp0, %tidY, 5;
    add.u32 %stmp0, %stmp0, %tidX;
    shl.b32 %stmp0, %stmp0, 2;
    mov.u32 %stmp1, sortBuffer;
    add.u32 %stmp0, %stmp0, %stmp1;
    ld.shared.f32 %val0, [%stmp0];
    st.global.f32 [%ptr], %val0;

    ret;
}


// ===== COMPILED SASS (sm_100) =====

	.target	sm_100

	.elftype	@"ET_EXEC"


//--------------------- .note.nv.tkinfo           --------------------------
	.section	.note.nv.tkinfo,"",@"SHT_NOTE"
	.sectionflags	@"SHF_NOTE_NV_TKINFO"
	.tkinfo
        /*0018*/ 	.word	0x00000002
        /*0030*/ 	.string	""
        /*0030*/ 	.string	"ptxas"
        /*0030*/ 	.string	"Cuda compilation tools, release 13.0, V13.0.88"
        /*0030*/ 	.string	"Build cuda_13.0.r13.0/compiler.36424714_0"
        /*0030*/ 	.string	"-arch sm_100 "



//--------------------- .note.nv.cuinfo           --------------------------
	.section	.note.nv.cuinfo,"",@"SHT_NOTE"
	.sectionflags	@"SHF_NOTE_NV_CUINFO"
        /*0018*/ 	.short	0x0002
        /*001a*/ 	.short	0x0032
        /*001c*/ 	.short	0x0082
	.zero		2


//--------------------- .nv.info                  --------------------------
	.section	.nv.info,"",@"SHT_CUDA_INFO"
	.align	4


	//----- nvinfo : EIATTR_REGCOUNT
	.align		4
        /*0000*/ 	.byte	0x04, 0x2f
        /*0002*/ 	.short	(.L_1 - .L_0)
	.align		4
.L_0:
        /*0004*/ 	.word	index@(sortBitonicBlockV2)
        /*0008*/ 	.word	0x00000017


	//----- nvinfo : EIATTR_FRAME_SIZE
	.align		4
.L_1:
        /*000c*/ 	.byte	0x04, 0x11
        /*000e*/ 	.short	(.L_3 - .L_2)
	.align		4
.L_2:
        /*0010*/ 	.word	index@(sortBitonicBlockV2)
        /*0014*/ 	.word	0x00000000


	//----- nvinfo : EIATTR_MIN_STACK_SIZE
	.align		4
.L_3:
        /*0018*/ 	.byte	0x04, 0x12
        /*001a*/ 	.short	(.L_5 - .L_4)
	.align		4
.L_4:
        /*001c*/ 	.word	index@(sortBitonicBlockV2)
        /*0020*/ 	.word	0x00000000
.L_5:


//--------------------- .nv.compat                --------------------------
	.section	.nv.compat,"",@"SHT_CUDA_COMPAT_INFO"
	.align	4
        /*0000*/ 	.byte	0x02, 0x09, 0x00, 0x00, 0x02, 0x02, 0x01, 0x00, 0x02, 0x05, 0x05, 0x00, 0x03, 0x07, 0x01, 0x01
        /*0010*/ 	.byte	0x02, 0x03, 0x00, 0x00, 0x02, 0x06, 0x01, 0x00, 0x04, 0x0b, 0x08, 0x00, 0x09, 0x00, 0x00, 0x00
        /*0020*/ 	.byte	0x00, 0x00, 0x00, 0x00


//--------------------- .nv.info.sortBitonicBlockV2 --------------------------
	.section	.nv.info.sortBitonicBlockV2,"",@"SHT_CUDA_INFO"
	.sectionflags	@""
	.align	4


	//----- nvinfo : EIATTR_CUDA_API_VERSION
	.align		4
        /*0000*/ 	.byte	0x04, 0x37
        /*0002*/ 	.short	(.L_7 - .L_6)
.L_6:
        /*0004*/ 	.word	0x00000082


	//----- nvinfo : EIATTR_KPARAM_INFO
	.align		4
.L_7:
        /*0008*/ 	.byte	0x04, 0x17
        /*000a*/ 	.short	(.L_9 - .L_8)
.L_8:
        /*000c*/ 	.word	0x00000000
        /*0010*/ 	.short	0x0000
        /*0012*/ 	.short	0x0000
        /*0014*/ 	.byte	0x00, 0xf0, 0x21, 0x00


	//----- nvinfo : EIATTR_SPARSE_MMA_MASK
	.align		4
.L_9:
        /*0018*/ 	.byte	0x03, 0x50
        /*001a*/ 	.short	0x0000


	//----- nvinfo : EIATTR_MAXREG_COUNT
	.align		4
        /*001c*/ 	.byte	0x03, 0x1b
        /*001e*/ 	.short	0x00ff


	//----- nvinfo : EIATTR_NUM_BARRIERS
	.align		4
        /*0020*/ 	.byte	0x02, 0x4c
        /*0022*/ 	.byte	0x02
	.zero		1


	//----- nvinfo : EIATTR_MERCURY_ISA_VERSION
	.align		4
        /*0024*/ 	.byte	0x03, 0x5f
        /*0026*/ 	.short	0x0101


	//----- nvinfo : EIATTR_COOP_GROUP_MASK_REGIDS
	.align		4
        /*0028*/ 	.byte	0x04, 0x29
        /*002a*/ 	.short	(.L_11 - .L_10)


	//   ....[0]....
.L_10:
        /*002c*/ 	.word	0xffffffff


	//   ....[1]....
        /*0030*/ 	.word	0xffffffff


	//   ....[2]....
        /*0034*/ 	.word	0xffffffff


	//   ....[3]....
        /*0038*/ 	.word	0xffffffff


	//   ....[4]....
        /*003c*/ 	.word	0xffffffff


	//   ....[5]....
        /*0040*/ 	.word	0xffffffff


	//   ....[6]....
        /*0044*/ 	.word	0xffffffff


	//   ....[7]....
        /*0048*/ 	.word	0xffffffff


	//   ....[8]....
        /*004c*/ 	.word	0xffffffff


	//   ....[9]....
        /*0050*/ 	.word	0xffffffff


	//   ....[10]....
        /*0054*/ 	.word	0xffffffff


	//   ....[11]....
        /*0058*/ 	.word	0xffffffff


	//   ....[12]....
        /*005c*/ 	.word	0xffffffff


	//   ....[13]....
        /*0060*/ 	.word	0xffffffff


	//   ....[14]....
        /*0064*/ 	.word	0xffffffff


	//   ....[15]....
        /*0068*/ 	.word	0xffffffff


	//   ....[16]....
        /*006c*/ 	.word	0xffffffff


	//   ....[17]....
        /*0070*/ 	.word	0xffffffff


	//   ....[18]....
        /*0074*/ 	.word	0xffffffff


	//   ....[19]....
        /*0078*/ 	.word	0xffffffff


	//----- nvinfo : EIATTR_COOP_GROUP_INSTR_OFFSETS
	.align		4
.L_11:
        /*007c*/ 	.byte	0x04, 0x28
        /*007e*/ 	.short	(.L_13 - .L_12)


	//   ....[0]....
.L_12:
        /*0080*/ 	.word	0x00000170


	//   ....[1]....
        /*0084*/ 	.word	0x000001c0


	//   ....[2]....
        /*0088*/ 	.word	0x00000210


	//   ....[3]....
        /*008c*/ 	.word	0x00000250


	//   ....[4]....
        /*0090*/ 	.word	0x000002b0


	//   ....[5]....
        /*0094*/ 	.word	0x000002e0


	//   ....[6]....
        /*0098*/ 	.word	0x00000330


	//   ....[7]....
        /*009c*/ 	.word	0x00000380


	//   ....[8]....
        /*00a0*/ 	.word	0x000003d0


	//   ....[9]....
        /*00a4*/ 	.word	0x00000400


	//   ....[10]....
        /*00a8*/ 	.word	0x00000450


	//   ....[11]....
        /*00ac*/ 	.word	0x000004a0


	//   ....[12]....
        /*00b0*/ 	.word	0x000004e0


	//   ....[13]....
        /*00b4*/ 	.word	0x00000530


	//   ....[14]....
        /*00b8*/ 	.word	0x00000580


	//   ....[15]....
        /*00bc*/ 	.word	0x000008d0


	//   ....[16]....
        /*00c0*/ 	.word	0x00000910


	//   ....[17]....
        /*00c4*/ 	.word	0x00000950


	//   ....[18]....
        /*00c8*/ 	.word	0x000009a0


	//   ....[19]....
        /*00cc*/ 	.word	0x000009d0


	//----- nvinfo : EIATTR_VRC_CTA_INIT_COUNT
	.align		4
.L_13:
        /*00d0*/ 	.byte	0x02, 0x4a
	.zero		1
	.zero		1


	//----- nvinfo : EIATTR_EXIT_INSTR_OFFSETS
	.align		4
        /*00d4*/ 	.byte	0x04, 0x1c
        /*00d6*/ 	.short	(.L_15 - .L_14)


	//   ....[0]....
.L_14:
        /*00d8*/ 	.word	0x00000a50


	//----- nvinfo : EIATTR_CRS_STACK_SIZE
	.align		4
.L_15:
        /*00dc*/ 	.byte	0x04, 0x1e
        /*00de*/ 	.short	(.L_17 - .L_16)
.L_16:
        /*00e0*/ 	.word	0x00000000


	//----- nvinfo : EIATTR_CBANK_PARAM_SIZE
	.align		4
.L_17:
        /*00e4*/ 	.byte	0x03, 0x19
        /*00e6*/ 	.short	0x0008


	//----- nvinfo : EIATTR_PARAM_CBANK
	.align		4
        /*00e8*/ 	.byte	0x04, 0x0a
        /*00ea*/ 	.short	(.L_19 - .L_18)
	.align		4
.L_18:
        /*00ec*/ 	.word	index@(.nv.constant0.sortBitonicBlockV2)
        /*00f0*/ 	.short	0x0380
        /*00f2*/ 	.short	0x0008


	//----- nvinfo : EIATTR_SW_WAR
	.align		4
.L_19:
        /*00f4*/ 	.byte	0x04, 0x36
        /*00f6*/ 	.short	(.L_21 - .L_20)
.L_20:
        /*00f8*/ 	.word	0x00000008
.L_21:


//--------------------- .nv.callgraph             --------------------------
	.section	.nv.callgraph,"",@"SHT_CUDA_CALLGRAPH"
	.align	4
	.sectionentsize	8
	.align		4
        /*0000*/ 	.word	0x00000000
	.align		4
        /*0004*/ 	.word	0xffffffff
	.align		4
        /*0008*/ 	.word	0x00000000
	.align		4
        /*000c*/ 	.word	0xfffffffe
	.align		4
        /*0010*/ 	.word	0x00000000
	.align		4
        /*0014*/ 	.word	0xfffffffd
	.align		4
        /*0018*/ 	.word	0x00000000
	.align		4
        /*001c*/ 	.word	0xfffffffc


//--------------------- .text.sortBitonicBlockV2  --------------------------
	.section	.text.sortBitonicBlockV2,"ax",@progbits
	.align	128
        .global         sortBitonicBlockV2
        .type           sortBitonicBlockV2,@function
        .size           sortBitonicBlockV2,(.L_x_4 - sortBitonicBlockV2)
        .other          sortBitonicBlockV2,@"STO_CUDA_ENTRY STV_DEFAULT"
sortBitonicBlockV2:
.text.sortBitonicBlockV2:
[----:B------:R-:W-:Y:S01]  /*0000*/  LDC R1, c[0x0][0x37c] ;  /* 0x0000df00ff017b82 */ /* 0x000fe20000000800 */
[----:B------:R-:W0:Y:S01]  /*0010*/  S2R R0, SR_TID.Y ;  /* 0x0000000000007919 */ /* 0x000e220000002200 */
[----:B------:R-:W1:Y:S01]  /*0020*/  LDCU.64 UR4, c[0x0][0x380] ;  /* 0x00007000ff0477ac */ /* 0x000e620008000a00 */
[----:B------:R-:W2:Y:S01]  /*0030*/  S2R R2, SR_CTAID.X ;  /* 0x0000000000027919 */ /* 0x000ea20000002500 */
[----:B------:R-:W3:Y:S01]  /*0040*/  LDCU.64 UR8, c[0x0][0x358] ;  /* 0x00006b00ff0877ac */ /* 0x000ee20008000a00 */
[----:B------:R-:W4:Y:S01]  /*0050*/  S2R R5, SR_TID.X ;  /* 0x0000000000057919 */ /* 0x000f220000002100 */
[----:B0-----:R-:W-:Y:S01]  /*0060*/  IMAD.SHL.U32 R3, R0, 0x20, RZ ;  /* 0x0000002000037824 */ /* 0x001fe200078e00ff */
[----:B------:R-:W-:-:S04]  /*0070*/  SHF.R.U32.HI R7, RZ, 0x1b, R0 ;  /* 0x0000001bff077819 */ /* 0x000fc80000011600 */
[----:B--2---:R-:W-:-:S04]  /*0080*/  LEA R4, P0, R2, R3, 0xa ;  /* 0x0000000302047211 */ /* 0x004fc800078050ff */
[----:B------:R-:W-:Y:S02]  /*0090*/  LEA.HI.X R7, R2, R7, RZ, 0xa, P0 ;  /* 0x0000000702077211 */ /* 0x000fe400000f54ff */
[----:B----4-:R-:W-:-:S05]  /*00a0*/  IADD3 R3, P0, PT, R5, R4, RZ ;  /* 0x0000000405037210 */ /* 0x010fca0007f1e0ff */
[----:B------:R-:W-:Y:S01]  /*00b0*/  IMAD.X R4, RZ, RZ, R7, P0 ;  /* 0x000000ffff047224 */ /* 0x000fe200000e0607 */
[----:B-1----:R-:W-:-:S04]  /*00c0*/  LEA R2, P0, R3, UR4, 0x2 ;  /* 0x0000000403027c11 */ /* 0x002fc8000f8010ff */
[----:B------:R-:W-:-:S05]  /*00d0*/  LEA.HI.X R3, R3, UR5, R4, 0x2, P0 ;  /* 0x0000000503037c11 */ /* 0x000fca00080f1404 */
[----:B---3--:R-:W2:Y:S01]  /*00e0*/  LDG.E R8, desc[UR8][R2.64] ;  /* 0x0000000802087981 */ /* 0x008ea2000c1e1900 */
[----:B------:R-:W-:Y:S01]  /*00f0*/  IMAD R7, R0, 0x20, R5 ;  /* 0x0000002000077824 */ /* 0x000fe200078e0205 */
[----:B------:R-:W0:Y:S01]  /*0100*/  S2UR UR5, SR_CgaCtaId ;  /* 0x00000000000579c3 */ /* 0x000e220000008800 */
[----:B------:R-:W-:-:S03]  /*0110*/  UMOV UR4, 0x400 ;  /* 0x0000040000047882 */ /* 0x000fc60000000000 */
[C---:B------:R-:W-:Y:S02]  /*0120*/  LOP3.LUT P0, RZ, R7.reuse, 0x2, RZ, 0xc0, !PT ;  /* 0x0000000207ff7812 */ /* 0x040fe4000780c0ff */
[C---:B------:R-:W-:Y:S02]  /*0130*/  LOP3.LUT R4, R7.reuse, 0x1, RZ, 0xc0, !PT ;  /* 0x0000000107047812 */ /* 0x040fe400078ec0ff */
[----:B------:R-:W-:Y:S02]  /*0140*/  LOP3.LUT R6, R7, 0x2, RZ, 0xc0, !PT ;  /* 0x0000000207067812 */ /* 0x000fe400078ec0ff */
[----:B------:R-:W-:Y:S01]  /*0150*/  ISETP.EQ.U32.XOR P0, PT, R4, RZ, P0 ;  /* 0x000000ff0400720c */ /* 0x000fe20000702870 */
[----:B0-----:R-:W-:Y:S01]  /*0160*/  ULEA UR4, UR5, UR4, 0x18 ;  /* 0x0000000405047291 */ /* 0x001fe2000f8ec0ff */
[----:B--2---:R-:W0:Y:S02]  /*0170*/  SHFL.BFLY PT, R9, R8, 0x1, 0x1f ;  /* 0x0c201f0008097f89 */ /* 0x004e2400000e0000 */
[----:B0-----:R-:W-:-:S04]  /*0180*/  FSETP.LT.XOR P0, PT, R8, R9, P0 ;  /* 0x000000090800720b */ /* 0x001fc80000701800 */
[----:B------:R-:W-:Y:S02]  /*0190*/  FSEL R9, R9, R8, P0 ;  /* 0x0000000809097208 */ /* 0x000fe40000000000 */
[C---:B------:R-:W-:Y:S02]  /*01a0*/  LOP3.LUT P0, RZ, R7.reuse, 0x4, RZ, 0xc0, !PT ;  /* 0x0000000407ff7812 */ /* 0x040fe4000780c0ff */
[----:B------:R-:W-:Y:S01]  /*01b0*/  LOP3.LUT R8, R7, 0x4, RZ, 0xc0, !PT ;  /* 0x0000000407087812 */ /* 0x000fe200078ec0ff */
[----:B------:R-:W0:Y:S01]  /*01c0*/  SHFL.BFLY PT, R10, R9, 0x2, 0x1f ;  /* 0x0c401f00090a7f89 */ /* 0x000e2200000e0000 */
[----:B------:R-:W-:Y:S02]  /*01d0*/  ISETP.EQ.U32.XOR P1, PT, R6, RZ, P0 ;  /* 0x000000ff0600720c */ /* 0x000fe40000722870 */
[----:B------:R-:W-:Y:S02]  /*01e0*/  ISETP.EQ.U32.XOR P0, PT, R4, RZ, P0 ;  /* 0x000000ff0400720c */ /* 0x000fe40000702870 */
[----:B0-----:R-:W-:-:S04]  /*01f0*/  FSETP.LT.XOR P1, PT, R9, R10, P1 ;  /* 0x0000000a0900720b */ /* 0x001fc80000f21800 */
[----:B------:R-:W-:-:S05]  /*0200*/  FSEL R10, R10, R9, P1 ;  /* 0x000000090a0a7208 */ /* 0x000fca0000800000 */
[----:B------:R-:W0:Y:S02]  /*0210*/  SHFL.BFLY PT, R11, R10, 0x1, 0x1f ;  /* 0x0c201f000a0b7f89 */ /* 0x000e2400000e0000 */
[----:B0-----:R-:W-:-:S04]  /*0220*/  FSETP.LT.XOR P0, PT, R10, R11, P0 ;  /* 0x0000000b0a00720b */ /* 0x001fc80000701800 */
[----:B------:R-:W-:Y:S02]  /*0230*/  FSEL R11, R11, R10, P0 ;  /* 0x0000000a0b0b7208 */ /* 0x000fe40000000000 */
[----:B------:R-:W-:-:S03]  /*0240*/  LOP3.LUT P0, RZ, R7, 0x8, RZ, 0xc0, !PT ;  /* 0x0000000807ff7812 */ /* 0x000fc6000780c0ff */
[----:B------:R-:W0:Y:S01]  /*0250*/  SHFL.BFLY PT, R12, R11, 0x4, 0x1f ;  /* 0x0c801f000b0c7f89 */ /* 0x000e2200000e0000 */
[----:B------:R-:W-:-:S04]  /*0260*/  ISETP.EQ.U32.XOR P1, PT, R8, RZ, P0 ;  /* 0x000000ff0800720c */ /* 0x000fc80000722870 */
[----:B0-----:R-:W-:-:S04]  /*0270*/  FSETP.LT.XOR P1, PT, R11, R12, P1 ;  /* 0x0000000c0b00720b */ /* 0x001fc80000f21800 */
[----:B------:R-:W-:Y:S02]  /*0280*/  FSEL R12, R12, R11, P1 ;  /* 0x0000000b0c0c7208 */ /* 0x000fe40000800000 */
[----:B------:R-:W-:Y:S02]  /*0290*/  ISETP.EQ.U32.XOR P1, PT, R6, RZ, P0 ;  /* 0x000000ff0600720c */ /* 0x000fe40000722870 */
[----:B------:R-:W-:Y:S01]  /*02a0*/  ISETP.EQ.U32.XOR P0, PT, R4, RZ, P0 ;  /* 0x000000ff0400720c */ /* 0x000fe20000702870 */
[----:B------:R-:W0:Y:S02]  /*02b0*/  SHFL.BFLY PT, R9, R12, 0x2, 0x1f ;  /* 0x0c401f000c097f89 */ /* 0x000e2400000e0000 */
[----:B0-----:R-:W-:-:S04]  /*02c0*/  FSETP.LT.XOR P1, PT, R12, R9, P1 ;  /* 0x000000090c00720b */ /* 0x001fc80000f21800 */
[----:B------:R-:W-:-:S05]  /*02d0*/  FSEL R10, R9, R12, P1 ;  /* 0x0000000c090a7208 */ /* 0x000fca0000800000 */
[----:B------:R-:W0:Y:S02]  /*02e0*/  SHFL.BFLY PT, R9, R10, 0x1, 0x1f ;  /* 0x0c201f000a097f89 */ /* 0x000e2400000e0000 */
[----:B0-----:R-:W-:-:S04]  /*02f0*/  FSETP.LT.XOR P0, PT, R10, R9, P0 ;  /* 0x000000090a00720b */ /* 0x001fc80000701800 */
[----:B------:R-:W-:Y:S02]  /*0300*/  FSEL R11, R9, R10, P0 ;  /* 0x0000000a090b7208 */ /* 0x000fe40000000000 */
[C---:B------:R-:W-:Y:S02]  /*0310*/  LOP3.LUT P0, RZ, R7.reuse, 0x10, RZ, 0xc0, !PT ;  /* 0x0000001007ff7812 */ /* 0x040fe4000780c0ff */
[----:B------:R-:W-:Y:S01]  /*0320*/  LOP3.LUT R9, R7, 0x8, RZ, 0xc0, !PT ;  /* 0x0000000807097812 */ /* 0x000fe200078ec0ff */
[----:B------:R-:W0:Y:S03]  /*0330*/  SHFL.BFLY PT, R14, R11, 0x8, 0x1f ;  /* 0x0d001f000b0e7f89 */ /* 0x000e2600000e0000 */
[----:B------:R-:W-:-:S04]  /*0340*/  ISETP.EQ.U32.XOR P1, PT, R9, RZ, P0 ;  /* 0x000000ff0900720c */ /* 0x000fc80000722870 */
[----:B0-----:R-:W-:-:S04]  /*0350*/  FSETP.LT.XOR P1, PT, R11, R14, P1 ;  /* 0x0000000e0b00720b */ /* 0x001fc80000f21800 */
[----:B------:R-:W-:Y:S02]  /*0360*/  FSEL R14, R14, R11, P1 ;  /* 0x0000000b0e0e7208 */ /* 0x000fe40000800000 */
[----:B------:R-:W-:-:S03]  /*0370*/  ISETP.EQ.U32.XOR P1, PT, R8, RZ, P0 ;  /* 0x000000ff0800720c */ /* 0x000fc60000722870 */
[----:B------:R-:W0:Y:S02]  /*0380*/  SHFL.BFLY PT, R13, R14, 0x4, 0x1f ;  /* 0x0c801f000e0d7f89 */ /* 0x000e2400000e0000 */
        /* <DEDUP_REMOVED lines=26> */
[----:B------:R-:W0:Y:S01]  /*0530*/  SHFL.BFLY PT, R12, R11, 0x2, 0x1f ;  /* 0x0c401f000b0c7f89 */ /* 0x000e2200000e0000 */
[----:B------:R-:W-:Y:S01]  /*0540*/  LEA R14, R7, UR4, 0x2 ;  /* 0x00000004070e7c11 */ /* 0x000fe2000f8e10ff */
[----:B------:R-:W-:Y:S01]  /*0550*/  UMOV UR4, URZ ;  /* 0x000000ff00047c82 */ /* 0x000fe20008000000 */
[----:B0-----:R-:W-:-:S04]  /*0560*/  FSETP.LT.XOR P1, PT, R11, R12, P1 ;  /* 0x0000000c0b00720b */ /* 0x001fc80000f21800 */
[----:B------:R-:W-:-:S05]  /*0570*/  FSEL R12, R12, R11, P1 ;  /* 0x0000000b0c0c7208 */ /* 0x000fca0000800000 */
[----:B------:R-:W0:Y:S02]  /*0580*/  SHFL.BFLY PT, R13, R12, 0x1, 0x1f ;  /* 0x0c201f000c0d7f89 */ /* 0x000e2400000e0000 */
[----:B0-----:R-:W-:-:S04]  /*0590*/  FSETP.LT.XOR P0, PT, R12, R13, P0 ;  /* 0x0000000d0c00720b */ /* 0x001fc80000701800 */
[----:B------:R-:W-:-:S05]  /*05a0*/  FSEL R13, R13, R12, P0 ;  /* 0x0000000c0d0d7208 */ /* 0x000fca0000000000 */
[----:B------:R0:W-:Y:S04]  /*05b0*/  STS [R14], R13 ;  /* 0x0000000d0e007388 */ /* 0x0001e80000000800 */
.L_x_2:
[----:B------:R-:W-:Y:S01]  /*05c0*/  BAR.SYNC.DEFER_BLOCKING 0x0 ;  /* 0x0000000000007b1d */ /* 0x000fe20000010000 */
[----:B------:R-:W-:-:S13]  /*05d0*/  ISETP.GT.U32.AND P0, PT, R0, 0xf, PT ;  /* 0x0000000f0000780c */ /* 0x000fda0003f04070 */
[----:B-1----:R-:W-:Y:S05]  /*05e0*/  @P0 BRA `(.L_x_0) ;  /* 0x0000000000800947 */ /* 0x002fea0003800000 */
[----:B0-----:R-:W0:Y:S01]  /*05f0*/  S2R R14, SR_CgaCtaId ;  /* 0x00000000000e7919 */ /* 0x001e220000008800 */
[----:B------:R-:W-:Y:S01]  /*0600*/  IMAD.MOV.U32 R12, RZ, RZ, 0x2 ;  /* 0x00000002ff0c7424 */ /* 0x000fe200078e00ff */
[----:B------:R-:W-:Y:S01]  /*0610*/  MOV R13, 0x400 ;  /* 0x00000400000d7802 */ /* 0x000fe20000000f00 */
[----:B------:R-:W-:Y:S02]  /*0620*/  IMAD.U32 R11, RZ, RZ, UR4 ;  /* 0x00000004ff0b7e24 */ /* 0x000fe4000f8e00ff */
[----:B------:R-:W-:Y:S01]  /*0630*/  IMAD.MOV.U32 R18, RZ, RZ, 0x1 ;  /* 0x00000001ff127424 */ /* 0x000fe200078e00ff */
[----:B------:R-:W-:Y:S01]  /*0640*/  SHF.L.U32 R17, R12, UR4, RZ ;  /* 0x000000040c117c19 */ /* 0x000fe200080006ff */
[----:B------:R-:W-:Y:S01]  /*0650*/  IMAD.MOV.U32 R20, RZ, RZ, 0x80 ;  /* 0x00000080ff147424 */ /* 0x000fe200078e00ff */
[----:B0-----:R-:W-:-:S07]  /*0660*/  LEA R19, R14, R13, 0x18 ;  /* 0x0000000d0e137211 */ /* 0x001fce00078ec0ff */
.L_x_1:
[-C--:B-1----:R-:W-:Y:S01]  /*0670*/  SHF.L.U32 R13, R18, R11.reuse, RZ ;  /* 0x0000000b120d7219 */ /* 0x082fe200000006ff */
[----:B------:R-:W-:Y:S05]  /*0680*/  WARPSYNC.ALL ;  /* 0x0000000000007948 */ /* 0x000fea0003800000 */
[----:B------:R-:W-:Y:S01]  /*0690*/  BAR.SYNC.DEFER_BLOCKING 0x1, 0x200 ;  /* 0x0048000000007b1d */ /* 0x000fe20000010000 */
[C-C-:B------:R-:W-:Y:S02]  /*06a0*/  LOP3.LUT P0, RZ, R0.reuse, RZ, R13.reuse, 0xa0, !PT ;  /* 0x000000ff00ff7212 */ /* 0x140fe4000780a00d */
[----:B------:R-:W-:Y:S02]  /*06b0*/  LOP3.LUT R12, R0, RZ, R13, 0x50, !PT ;  /* 0x000000ff000c7212 */ /* 0x000fe400078e500d */
[----:B------:R-:W-:-:S09]  /*06c0*/  SHF.L.U32 R14, R20, R11, RZ ;  /* 0x0000000b140e7219 */ /* 0x000fd200000006ff */
[----:B------:R-:W-:-:S04]  /*06d0*/  @P0 LOP3.LUT R12, R12, 0x10, RZ, 0xfc, !PT ;  /* 0x000000100c0c0812 */ /* 0x000fc800078efcff */
[C---:B------:R-:W-:Y:S01]  /*06e0*/  LOP3.LUT P0, RZ, R12.reuse, R17, RZ, 0xc0, !PT ;  /* 0x000000110cff7212 */ /* 0x040fe2000780c0ff */
[----:B------:R-:W-:-:S04]  /*06f0*/  IMAD R13, R12, 0x20, R5 ;  /* 0x000000200c0d7824 */ /* 0x000fc800078e0205 */
[----:B------:R-:W-:-:S05]  /*0700*/  IMAD.SHL.U32 R13, R13, 0x4, RZ ;  /* 0x000000040d0d7824 */ /* 0x000fca00078e00ff */
[----:B------:R-:W-:Y:S01]  /*0710*/  LOP3.LUT R14, R13, R14, RZ, 0x3c, !PT ;  /* 0x0000000e0d0e7212 */ /* 0x000fe200078e3cff */
[----:B------:R-:W-:-:S04]  /*0720*/  IMAD.IADD R13, R19, 0x1, R13 ;  /* 0x00000001130d7824 */ /* 0x000fc800078e020d */
[----:B------:R-:W-:Y:S01]  /*0730*/  IMAD.IADD R14, R19, 0x1, R14 ;  /* 0x00000001130e7824 */ /* 0x000fe200078e020e */
[----:B------:R-:W-:Y:S04]  /*0740*/  LDS R16, [R13] ;  /* 0x000000000d107984 */ /* 0x000fe80000000800 */
[----:B------:R-:W0:Y:S02]  /*0750*/  LDS R15, [R14] ;  /* 0x000000000e0f7984 */ /* 0x000e240000000800 */
[----:B0-----:R-:W-:-:S04]  /*0760*/  FSETP.GT.XOR P0, PT, R16, R15, P0 ;  /* 0x0000000f1000720b */ /* 0x001fc80000704800 */
[----:B------:R-:W-:Y:S02]  /*0770*/  FSEL R7, R16, R7, P0 ;  /* 0x0000000710077208 */ /* 0x000fe40000000000 */
[----:B------:R-:W-:Y:S02]  /*0780*/  FSEL R16, R15, R16, P0 ;  /* 0x000000100f107208 */ /* 0x000fe40000000000 */
[----:B------:R-:W-:Y:S02]  /*0790*/  FSEL R15, R7, R15, P0 ;  /* 0x0000000f070f7208 */ /* 0x000fe40000000000 */
[C---:B------:R-:W-:Y:S01]  /*07a0*/  ISETP.NE.U32.AND P0, PT, R11.reuse, RZ, PT ;  /* 0x000000ff0b00720c */ /* 0x040fe20003f05070 */
[----:B------:R1:W-:Y:S01]  /*07b0*/  STS [R13], R16 ;  /* 0x000000100d007388 */ /* 0x0003e20000000800 */
[----:B------:R-:W-:-:S03]  /*07c0*/  VIADD R11, R11, 0xffffffff ;  /* 0xffffffff0b0b7836 */ /* 0x000fc60000000000 */
[----:B------:R1:W-:Y:S08]  /*07d0*/  STS [R14], R15 ;  /* 0x0000000f0e007388 */ /* 0x0003f00000000800 */
[----:B------:R-:W-:Y:S05]  /*07e0*/  @P0 BRA `(.L_x_1) ;  /* 0xfffffffc00a00947 */ /* 0x000fea000383ffff */
.L_x_0:
[----:B------:R-:W-:Y:S05]  /*07f0*/  WARPSYNC.ALL ;  /* 0x0000000000007948 */ /* 0x000fea0003800000 */
[----:B------:R-:W2:Y:S08]  /*0800*/  S2UR UR6, SR_CgaCtaId ;  /* 0x00000000000679c3 */ /* 0x000eb00000008800 */
[----:B------:R-:W-:Y:S01]  /*0810*/  BAR.SYNC.DEFER_BLOCKING 0x0 ;  /* 0x0000000000007b1d */ /* 0x000fe20000010000 */
[----:B------:R-:W-:-:S05]  /*0820*/  IMAD R11, R0, 0x20, R5 ;  /* 0x00000020000b7824 */ /* 0x000fca00078e0205 */
[----:B------:R-:W-:Y:S02]  /*0830*/  UMOV UR5, 0x400 ;  /* 0x0000040000057882 */ /* 0x000fe40000000000 */
[----:B--2---:R-:W-:-:S06]  /*0840*/  ULEA UR5, UR6, UR5, 0x18 ;  /* 0x0000000506057291 */ /* 0x004fcc000f8ec0ff */
[----:B-1----:R-:W-:Y:S01]  /*0850*/  LEA R15, R11, UR5, 0x2 ;  /* 0x000000050b0f7c11 */ /* 0x002fe2000f8e10ff */
[----:B------:R-:W-:Y:S02]  /*0860*/  UMOV UR5, 0x2 ;  /* 0x0000000200057882 */ /* 0x000fe40000000000 */
[----:B------:R-:W-:Y:S02]  /*0870*/  USHF.L.U32 UR5, UR5, UR4, URZ ;  /* 0x0000000405057299 */ /* 0x000fe400080006ff */
[----:B------:R-:W1:Y:S01]  /*0880*/  LDS R11, [R15] ;  /* 0x000000000f0b7984 */ /* 0x000e620000000800 */
[----:B------:R-:W-:-:S03]  /*0890*/  UIADD3 UR4, UPT, UPT, UR4, 0x1, URZ ;  /* 0x0000000104047890 */ /* 0x000fc6000fffe0ff */
[----:B------:R-:W-:Y:S01]  /*08a0*/  LOP3.LUT P0, RZ, R0, UR5, RZ, 0xc0, !PT ;  /* 0x0000000500ff7c12 */ /* 0x000fe2000f80c0ff */
[----:B------:R-:W-:-:S03]  /*08b0*/  UISETP.GE.U32.AND UP0, UPT, UR4, 0x5, UPT ;  /* 0x000000050400788c */ /* 0x000fc6000bf06070 */
[----:B------:R-:W-:Y:S01]  /*08c0*/  ISETP.EQ.U32.XOR P1, PT, R10, RZ, P0 ;  /* 0x000000ff0a00720c */ /* 0x000fe20000722870 */
[----:B-1----:R-:W1:Y:S03]  /*08d0*/  SHFL.BFLY PT, R12, R11, 0x10, 0x1f ;  /* 0x0e001f000b0c7f89 */ /* 0x002e6600000e0000 */
[----:B-1----:R-:W-:-:S04]  /*08e0*/  FSETP.LT.XOR P1, PT, R11, R12, P1 ;  /* 0x0000000c0b00720b */ /* 0x002fc80000f21800 */
[----:B------:R-:W-:Y:S02]  /*08f0*/  FSEL R12, R12, R11, P1 ;  /* 0x0000000b0c0c7208 */ /* 0x000fe40000800000 */
[----:B------:R-:W-:-:S03]  /*0900*/  ISETP.EQ.U32.XOR P1, PT, R9, RZ, P0 ;  /* 0x000000ff0900720c */ /* 0x000fc60000722870 */
[----:B0-----:R-:W0:Y:S02]  /*0910*/  SHFL.BFLY PT, R13, R12, 0x8, 0x1f ;  /* 0x0d001f000c0d7f89 */ /* 0x001e2400000e0000 */
        /* <DEDUP_REMOVED lines=13> */
[----:B------:R-:W-:-:S05]  /*09f0*/  FSEL R12, R12, R11, P0 ;  /* 0x0000000b0c0c7208 */ /* 0x000fca0000000000 */
[----:B------:R1:W-:Y:S01]  /*0a00*/  STS [R15], R12 ;  /* 0x0000000c0f007388 */ /* 0x0003e20000000800 */
[----:B------:R-:W-:Y:S05]  /*0a10*/  BRA.U !UP0, `(.L_x_2) ;  /* 0xfffffff908e87547 */ /* 0x000fea000b83ffff */
[----:B------:R-:W-:Y:S06]  /*0a20*/  BAR.SYNC.DEFER_BLOCKING 0x0 ;  /* 0x0000000000007b1d */ /* 0x000fec0000010000 */
[----:B------:R-:W0:Y:S04]  /*0a30*/  LDS R5, [R15] ;  /* 0x000000000f057984 */ /* 0x000e280000000800 */
[----:B0-----:R-:W-:Y:S01]  /*0a40*/  STG.E desc[UR8][R2.64], R5 ;  /* 0x0000000502007986 */ /* 0x001fe2000c101908 */
[----:B------:R-:W-:Y:S05]  /*0a50*/  EXIT ;  /* 0x000000000000794d */ /* 0x000fea0003800000 */
.L_x_3:
[----:B------:R-:W-:-:S00]  /*0a60*/  BRA `(.L_x_3) ;  /* 0xfffffffc00fc7947 */ /* 0x000fc0000383ffff */
[----:B------:R-:W-:-:S00]  /*0a70*/  NOP ;  /* 0x0000000000007918 */ /* 0x000fc00000000000 */
        /* <DEDUP_REMOVED lines=8> */
.L_x_4:


//--------------------- .nv.shared.sortBitonicBlockV2 --------------------------
	.section	.nv.shared.sortBitonicBlockV2,"aw",@nobits
	.sectionflags	@""
	.align	4
.nv.shared.sortBitonicBlockV2:
	.zero		5120


//--------------------- .nv.shared.reserved.0     --------------------------
	.section	.nv.shared.reserved.0,"aw",@nobits
	.weak		__nv_reservedSMEM_offset_0_alias
	.size		__nv_reservedSMEM_offset_0_alias, 0, 64
	.other		__nv_reservedSMEM_offset_0_alias,@"STO_CUDA_RESERVED_SHARED STV_DEFAULT"
__nv_reservedSMEM_offset_0_alias:
	.zero		0
	.zero		64


//--------------------- .nv.constant0.sortBitonicBlockV2 --------------------------
	.section	.nv.constant0.sortBitonicBlockV2,"a",@progbits
	.sectionflags	@""
	.align	4
.nv.constant0.sortBitonicBlockV2:
	.zero		904


//--------------------- SYMBOLS --------------------------

	.type		.nv.reservedSmem.offset0,@object
	.size		.nv.reservedSmem.offset0,0x4
	.type		.nv.reservedSmem.cap,@object
	.size		.nv.reservedSmem.cap,0x4
